//
// Generated by NVIDIA NVVM Compiler
//
// Compiler Build ID: CL-36424714
// Cuda compilation tools, release 13.0, V13.0.88
// Based on NVVM 20.0.0
//

.version 9.0
.target sm_100
.address_size 64

	// .globl	_Z14sq_euclid_normjjPKfPf

.visible .entry _Z14sq_euclid_normjjPKfPf(
	.param .u32 _Z14sq_euclid_normjjPKfPf_param_0,
	.param .u32 _Z14sq_euclid_normjjPKfPf_param_1,
	.param .u64 .ptr .align 1 _Z14sq_euclid_normjjPKfPf_param_2,
	.param .u64 .ptr .align 1 _Z14sq_euclid_normjjPKfPf_param_3
)
{
	.reg .pred 	%p<4>;
	.reg .b32 	%r<12>;
	.reg .b32 	%f<4>;
	.reg .b64 	%rd<9>;

	ld.param.u32 	%r4, [_Z14sq_euclid_normjjPKfPf_param_0];
	ld.param.u32 	%r3, [_Z14sq_euclid_normjjPKfPf_param_1];
	ld.param.u64 	%rd1, [_Z14sq_euclid_normjjPKfPf_param_2];
	ld.param.u64 	%rd2, [_Z14sq_euclid_normjjPKfPf_param_3];
	mov.u32 	%r5, %ctaid.y;
	mov.u32 	%r6, %ntid.y;
	mov.u32 	%r7, %tid.y;
	mad.lo.s32 	%r1, %r5, %r6, %r7;
	mov.u32 	%r8, %ctaid.x;
	mov.u32 	%r9, %ntid.x;
	mov.u32 	%r10, %tid.x;
	mad.lo.s32 	%r2, %r8, %r9, %r10;
	setp.ge.u32 	%p1, %r1, %r4;
	setp.ge.u32 	%p2, %r2, %r3;
	or.pred  	%p3, %p1, %p2;
	@%p3 bra 	$L__BB0_2;
	cvta.to.global.u64 	%rd3, %rd1;
	cvta.to.global.u64 	%rd4, %rd2;
	mad.lo.s32 	%r11, %r3, %r1, %r2;
	mul.wide.u32 	%rd5, %r11, 4;
	add.s64 	%rd6, %rd3, %rd5;
	ld.global.f32 	%f1, [%rd6];
	mul.wide.u32 	%rd7, %r1, 4;
	add.s64 	%rd8, %rd4, %rd7;
	ld.global.f32 	%f2, [%rd8];
	fma.rn.f32 	%f3, %f1, %f1, %f2;
	st.global.f32 	[%rd8], %f3;
$L__BB0_2:
	ret;

}
	// .globl	_Z11euclid_distjjPKfS0_S0_Pf
.visible .entry _Z11euclid_distjjPKfS0_S0_Pf(
	.param .u32 _Z11euclid_distjjPKfS0_S0_Pf_param_0,
	.param .u32 _Z11euclid_distjjPKfS0_S0_Pf_param_1,
	.param .u64 .ptr .align 1 _Z11euclid_distjjPKfS0_S0_Pf_param_2,
	.param .u64 .ptr .align 1 _Z11euclid_distjjPKfS0_S0_Pf_param_3,
	.param .u64 .ptr .align 1 _Z11euclid_distjjPKfS0_S0_Pf_param_4,
	.param .u64 .ptr .align 1 _Z11euclid_distjjPKfS0_S0_Pf_param_5
)
{
	.reg .pred 	%p<4>;
	.reg .b32 	%r<12>;
	.reg .b32 	%f<6>;
	.reg .b64 	%rd<16>;

	ld.param.u32 	%r4, [_Z11euclid_distjjPKfS0_S0_Pf_param_0];
	ld.param.u32 	%r3, [_Z11euclid_distjjPKfS0_S0_Pf_param_1];
	ld.param.u64 	%rd1, [_Z11euclid_distjjPKfS0_S0_Pf_param_2];
	ld.param.u64 	%rd2, [_Z11euclid_distjjPKfS0_S0_Pf_param_3];
	ld.param.u64 	%rd3, [_Z11euclid_distjjPKfS0_S0_Pf_param_4];
	ld.param.u64 	%rd4, [_Z11euclid_distjjPKfS0_S0_Pf_param_5];
	mov.u32 	%r5, %ctaid.y;
	mov.u32 	%r6, %ntid.y;
	mov.u32 	%r7, %tid.y;
	mad.lo.s32 	%r1, %r5, %r6, %r7;
	mov.u32 	%r8, %ctaid.x;
	mov.u32 	%r9, %ntid.x;
	mov.u32 	%r10, %tid.x;
	mad.lo.s32 	%r2, %r8, %r9, %r10;
	setp.ge.u32 	%p1, %r1, %r4;
	setp.ge.u32 	%p2, %r2, %r3;
	or.pred  	%p3, %p1, %p2;
	@%p3 bra 	$L__BB1_2;
	cvta.to.global.u64 	%rd5, %rd1;
	cvta.to.global.u64 	%rd6, %rd2;
	cvta.to.global.u64 	%rd7, %rd3;
	cvta.to.global.u64 	%rd8, %rd4;
	mul.wide.u32 	%rd9, %r1, 4;
	add.s64 	%rd10, %rd5, %rd9;
	ld.global.f32 	%f1, [%rd10];
	mul.wide.u32 	%rd11, %r2, 4;
	add.s64 	%rd12, %rd6, %rd11;
	ld.global.f32 	%f2, [%rd12];
	add.f32 	%f3, %f1, %f2;
	mad.lo.s32 	%r11, %r3, %r1, %r2;
	mul.wide.u32 	%rd13, %r11, 4;
	add.s64 	%rd14, %rd7, %rd13;
	ld.global.f32 	%f4, [%rd14];
	sub.f32 	%f5, %f3, %f4;
	add.s64 	%rd15, %rd8, %rd13;
	st.global.f32 	[%rd15], %f5;
$L__BB1_2:
	ret;

}


// ===== COMPILED SASS (sm_100) =====

	.target	sm_100

	.elftype	@"ET_EXEC"


//--------------------- .note.nv.tkinfo           --------------------------
	.section	.note.nv.tkinfo,"",@"SHT_NOTE"
	.sectionflags	@"SHF_NOTE_NV_TKINFO"
	.tkinfo
        /*0018*/ 	.word	0x00000002
        /*0030*/ 	.string	""
        /*0030*/ 	.string	"ptxas"
        /*0030*/ 	.string	"Cuda compilation tools, release 13.0, V13.0.88"
        /*0030*/ 	.string	"Build cuda_13.0.r13.0/compiler.36424714_0"
        /*0030*/ 	.string	"-arch sm_100 -m 64 "



//--------------------- .note.nv.cuinfo           --------------------------
	.section	.note.nv.cuinfo,"",@"SHT_NOTE"
	.sectionflags	@"SHF_NOTE_NV_CUINFO"
        /*0018*/ 	.short	0x0002
        /*001a*/ 	.short	0x0064
        /*001c*/ 	.short	0x0082
	.zero		2


//--------------------- .nv.info                  --------------------------
	.section	.nv.info,"",@"SHT_CUDA_INFO"
	.align	4


	//----- nvinfo : EIATTR_REGCOUNT
	.align		4
        /*0000*/ 	.byte	0x04, 0x2f
        /*0002*/ 	.short	(.L_1 - .L_0)
	.align		4
.L_0:
        /*0004*/ 	.word	index@(_Z14sq_euclid_normjjPKfPf)
        /*0008*/ 	.word	0x0000000c


	//----- nvinfo : EIATTR_FRAME_SIZE
	.align		4
.L_1:
        /*000c*/ 	.byte	0x04, 0x11
        /*000e*/ 	.short	(.L_3 - .L_2)
	.align		4
.L_2:
        /*0010*/ 	.word	index@(_Z14sq_euclid_normjjPKfPf)
        /*0014*/ 	.word	0x00000000


	//----- nvinfo : EIATTR_REGCOUNT
	.align		4
.L_3:
        /*0018*/ 	.byte	0x04, 0x2f
        /*001a*/ 	.short	(.L_5 - .L_4)
	.align		4
.L_4:
        /*001c*/ 	.word	index@(_Z11euclid_distjjPKfS0_S0_Pf)
        /*0020*/ 	.word	0x0000000e


	//----- nvinfo : EIATTR_FRAME_SIZE
	.align		4
.L_5:
        /*0024*/ 	.byte	0x04, 0x11
        /*0026*/ 	.short	(.L_7 - .L_6)
	.align		4
.L_6:
        /*0028*/ 	.word	index@(_Z11euclid_distjjPKfS0_S0_Pf)
        /*002c*/ 	.word	0x00000000


	//----- nvinfo : EIATTR_MIN_STACK_SIZE
	.align		4
.L_7:
        /*0030*/ 	.byte	0x04, 0x12
        /*0032*/ 	.short	(.L_9 - .L_8)
	.align		4
.L_8:
        /*0034*/ 	.word	index@(_Z11euclid_distjjPKfS0_S0_Pf)
        /*0038*/ 	.word	0x00000000


	//----- nvinfo : EIATTR_MIN_STACK_SIZE
	.align		4
.L_9:
        /*003c*/ 	.byte	0x04, 0x12
        /*003e*/ 	.short	(.L_11 - .L_10)
	.align		4
.L_10:
        /*0040*/ 	.word	index@(_Z14sq_euclid_normjjPKfPf)
        /*0044*/ 	.word	0x00000000
.L_11:


//--------------------- .nv.compat                --------------------------
	.section	.nv.compat,"",@"SHT_CUDA_COMPAT_INFO"
	.align	4
        /*0000*/ 	.byte	0x02, 0x09, 0x00, 0x00, 0x02, 0x02, 0x01, 0x00, 0x02, 0x05, 0x05, 0x00, 0x03, 0x07, 0x01, 0x01
        /*0010*/ 	.byte	0x02, 0x03, 0x00, 0x00, 0x02, 0x06, 0x01, 0x00, 0x04, 0x0b, 0x08, 0x00, 0x09, 0x00, 0x00, 0x00
        /*0020*/ 	.byte	0x00, 0x00, 0x00, 0x00


//--------------------- .nv.info._Z11euclid_distjjPKfS0_S0_Pf --------------------------
	.section	.nv.info._Z11euclid_distjjPKfS0_S0_Pf,"",@"SHT_CUDA_INFO"
	.sectionflags	@""
	.align	4


	//----- nvinfo : EIATTR_CUDA_API_VERSION
	.align		4
        /*0000*/ 	.byte	0x04, 0x37
        /*0002*/ 	.short	(.L_13 - .L_12)
.L_12:
        /*0004*/ 	.word	0x00000082


	//----- nvinfo : EIATTR_KPARAM_INFO
	.align		4
.L_13:
        /*0008*/ 	.byte	0x04, 0x17
        /*000a*/ 	.short	(.L_15 - .L_14)
.L_14:
        /*000c*/ 	.word	0x00000000
        /*0010*/ 	.short	0x0005
        /*0012*/ 	.short	0x0020
        /*0014*/ 	.byte	0x00, 0xf5, 0x21, 0x00


	//----- nvinfo : EIATTR_KPARAM_INFO
	.align		4
.L_15:
        /*0018*/ 	.byte	0x04, 0x17
        /*001a*/ 	.short	(.L_17 - .L_16)
.L_16:
        /*001c*/ 	.word	0x00000000
        /*0020*/ 	.short	0x0004
        /*0022*/ 	.short	0x0018
        /*0024*/ 	.byte	0x00, 0xf5, 0x21, 0x00


	//----- nvinfo : EIATTR_KPARAM_INFO
	.align		4
.L_17:
        /*0028*/ 	.byte	0x04, 0x17
        /*002a*/ 	.short	(.L_19 - .L_18)
.L_18:
        /*002c*/ 	.word	0x00000000
        /*0030*/ 	.short	0x0003
        /*0032*/ 	.short	0x0010
        /*0034*/ 	.byte	0x00, 0xf5, 0x21, 0x00


	//----- nvinfo : EIATTR_KPARAM_INFO
	.align		4
.L_19:
        /*0038*/ 	.byte	0x04, 0x17
        /*003a*/ 	.short	(.L_21 - .L_20)
.L_20:
        /*003c*/ 	.word	0x00000000
        /*0040*/ 	.short	0x0002
        /*0042*/ 	.short	0x0008
        /*0044*/ 	.byte	0x00, 0xf5, 0x21, 0x00


	//----- nvinfo : EIATTR_KPARAM_INFO
	.align		4
.L_21:
        /*0048*/ 	.byte	0x04, 0x17
        /*004a*/ 	.short	(.L_23 - .L_22)
.L_22:
        /*004c*/ 	.word	0x00000000
        /*0050*/ 	.short	0x0001
        /*0052*/ 	.short	0x0004
        /*0054*/ 	.byte	0x00, 0xf0, 0x11, 0x00


	//----- nvinfo : EIATTR_KPARAM_INFO
	.align		4
.L_23:
        /*0058*/ 	.byte	0x04, 0x17
        /*005a*/ 	.short	(.L_25 - .L_24)
.L_24:
        /*005c*/ 	.word	0x00000000
        /*0060*/ 	.short	0x0000
        /*0062*/ 	.short	0x0000
        /*0064*/ 	.byte	0x00, 0xf0, 0x11, 0x00


	//----- nvinfo : EIATTR_SPARSE_MMA_MASK
	.align		4
.L_25:
        /*0068*/ 	.byte	0x03, 0x50
        /*006a*/ 	.short	0x0000


	//----- nvinfo : EIATTR_MAXREG_COUNT
	.align		4
        /*006c*/ 	.byte	0x03, 0x1b
        /*006e*/ 	.short	0x00ff


	//----- nvinfo : EIATTR_MERCURY_ISA_VERSION
	.align		4
        /*0070*/ 	.byte	0x03, 0x5f
        /*0072*/ 	.short	0x0101


	//----- nvinfo : EIATTR_VRC_CTA_INIT_COUNT
	.align		4
        /*0074*/ 	.byte	0x02, 0x4a
	.zero		1
	.zero		1


	//----- nvinfo : EIATTR_EXIT_INSTR_OFFSETS
	.align		4
        /*0078*/ 	.byte	0x04, 0x1c
        /*007a*/ 	.short	(.L_27 - .L_26)


	//   ....[0]....
.L_26:
        /*007c*/ 	.word	0x000000c0


	//   ....[1]....
        /*0080*/ 	.word	0x000001d0


	//----- nvinfo : EIATTR_CBANK_PARAM_SIZE
	.align		4
.L_27:
        /*0084*/ 	.byte	0x03, 0x19
        /*0086*/ 	.short	0x0028


	//----- nvinfo : EIATTR_PARAM_CBANK
	.align		4
        /*0088*/ 	.byte	0x04, 0x0a
        /*008a*/ 	.short	(.L_29 - .L_28)
	.align		4
.L_28:
        /*008c*/ 	.word	index@(.nv.constant0._Z11euclid_distjjPKfS0_S0_Pf)
        /*0090*/ 	.short	0x0380
        /*0092*/ 	.short	0x0028


	//----- nvinfo : EIATTR_SW_WAR
	.align		4
.L_29:
        /*0094*/ 	.byte	0x04, 0x36
        /*0096*/ 	.short	(.L_31 - .L_30)
.L_30:
        /*0098*/ 	.word	0x00000008
.L_31:


//--------------------- .nv.info._Z14sq_euclid_normjjPKfPf --------------------------
	.section	.nv.info._Z14sq_euclid_normjjPKfPf,"",@"SHT_CUDA_INFO"
	.sectionflags	@""
	.align	4


	//----- nvinfo : EIATTR_CUDA_API_VERSION
	.align		4
        /*0000*/ 	.byte	0x04, 0x37
        /*0002*/ 	.short	(.L_33 - .L_32)
.L_32:
        /*0004*/ 	.word	0x00000082


	//----- nvinfo : EIATTR_KPARAM_INFO
	.align		4
.L_33:
        /*0008*/ 	.byte	0x04, 0x17
        /*000a*/ 	.short	(.L_35 - .L_34)
.L_34:
        /*000c*/ 	.word	0x00000000
        /*0010*/ 	.short	0x0003
        /*0012*/ 	.short	0x0010
        /*0014*/ 	.byte	0x00, 0xf5, 0x21, 0x00


	//----- nvinfo : EIATTR_KPARAM_INFO
	.align		4
.L_35:
        /*0018*/ 	.byte	0x04, 0x17
        /*001a*/ 	.short	(.L_37 - .L_36)
.L_36:
        /*001c*/ 	.word	0x00000000
        /*0020*/ 	.short	0x0002
        /*0022*/ 	.short	0x0008
        /*0024*/ 	.byte	0x00, 0xf5, 0x21, 0x00


	//----- nvinfo : EIATTR_KPARAM_INFO
	.align		4
.L_37:
        /*0028*/ 	.byte	0x04, 0x17
        /*002a*/ 	.short	(.L_39 - .L_38)
.L_38:
        /*002c*/ 	.word	0x00000000
        /*0030*/ 	.short	0x0001
        /*0032*/ 	.short	0x0004
        /*0034*/ 	.byte	0x00, 0xf0, 0x11, 0x00


	//----- nvinfo : EIATTR_KPARAM_INFO
	.align		4
.L_39:
        /*0038*/ 	.byte	0x04, 0x17
        /*003a*/ 	.short	(.L_41 - .L_40)
.L_40:
        /*003c*/ 	.word	0x00000000
        /*0040*/ 	.short	0x0000
        /*0042*/ 	.short	0x0000
        /*0044*/ 	.byte	0x00, 0xf0, 0x11, 0x00


	//----- nvinfo : EIATTR_SPARSE_MMA_MASK
	.align		4
.L_41:
        /*0048*/ 	.byte	0x03, 0x50
        /*004a*/ 	.short	0x0000


	//----- nvinfo : EIATTR_MAXREG_COUNT
	.align		4
        /*004c*/ 	.byte	0x03, 0x1b
        /*004e*/ 	.short	0x00ff


	//----- nvinfo : EIATTR_MERCURY_ISA_VERSION
	.align		4
        /*0050*/ 	.byte	0x03, 0x5f
        /*0052*/ 	.short	0x0101


	//----- nvinfo : EIATTR_VRC_CTA_INIT_COUNT
	.align		4
        /*0054*/ 	.byte	0x02, 0x4a
	.zero		1
	.zero		1


	//----- nvinfo : EIATTR_EXIT_INSTR_OFFSETS
	.align		4
        /*0058*/ 	.byte	0x04, 0x1c
        /*005a*/ 	.short	(.L_43 - .L_42)


	//   ....[0]....
.L_42:
        /*005c*/ 	.word	0x000000c0


	//   ....[1]....
        /*0060*/ 	.word	0x00000170


	//----- nvinfo : EIATTR_CBANK_PARAM_SIZE
	.align		4
.L_43:
        /*0064*/ 	.byte	0x03, 0x19
        /*0066*/ 	.short	0x0018


	//----- nvinfo : EIATTR_PARAM_CBANK
	.align		4
        /*0068*/ 	.byte	0x04, 0x0a
        /*006a*/ 	.short	(.L_45 - .L_44)
	.align		4
.L_44:
        /*006c*/ 	.word	index@(.nv.constant0._Z14sq_euclid_normjjPKfPf)
        /*0070*/ 	.short	0x0380
        /*0072*/ 	.short	0x0018


	//----- nvinfo : EIATTR_SW_WAR
	.align		4
.L_45:
        /*0074*/ 	.byte	0x04, 0x36
        /*0076*/ 	.short	(.L_47 - .L_46)
.L_46:
        /*0078*/ 	.word	0x00000008
.L_47:


//--------------------- .nv.callgraph             --------------------------
	.section	.nv.callgraph,"",@"SHT_CUDA_CALLGRAPH"
	.align	4
	.sectionentsize	8
	.align		4
        /*0000*/ 	.word	0x00000000
	.align		4
        /*0004*/ 	.word	0xffffffff
	.align		4
        /*0008*/ 	.word	0x00000000
	.align		4
        /*000c*/ 	.word	0xfffffffe
	.align		4
        /*0010*/ 	.word	0x00000000
	.align		4
        /*0014*/ 	.word	0xfffffffd
	.align		4
        /*0018*/ 	.word	0x00000000
	.align		4
        /*001c*/ 	.word	0xfffffffc


//--------------------- .text._Z11euclid_distjjPKfS0_S0_Pf --------------------------
	.section	.text._Z11euclid_distjjPKfS0_S0_Pf,"ax",@progbits
	.align	128
        .global         _Z11euclid_distjjPKfS0_S0_Pf
        .type           _Z11euclid_distjjPKfS0_S0_Pf,@function
        .size           _Z11euclid_distjjPKfS0_S0_Pf,(.L_x_2 - _Z11euclid_distjjPKfS0_S0_Pf)
        .other          _Z11euclid_distjjPKfS0_S0_Pf,@"STO_CUDA_ENTRY STV_DEFAULT"
_Z11euclid_distjjPKfS0_S0_Pf:
.text._Z11euclid_distjjPKfS0_S0_Pf:
[----:B------:R-:W-:Y:S01]  /*0000*/  LDC R1, c[0x0][0x37c] ;  /* 0x0000df00ff017b82 */ /* 0x000fe20000000800 */
[----:B------:R-:W0:Y:S07]  /*0010*/  S2R R3, SR_TID.X ;  /* 0x0000000000037919 */ /* 0x000e2e0000002100 */
[----:B------:R-:W1:Y:S01]  /*0020*/  LDC R9, c[0x0][0x364] ;  /* 0x0000d900ff097b82 */ /* 0x000e620000000800 */
[----:B------:R-:W2:Y:S01]  /*0030*/  LDCU.64 UR6, c[0x0][0x380] ;  /* 0x00007000ff0677ac */ /* 0x000ea20008000a00 */
[----:B------:R-:W1:Y:S06]  /*0040*/  S2R R2, SR_TID.Y ;  /* 0x0000000000027919 */ /* 0x000e6c0000002200 */
[----:B------:R-:W0:Y:S08]  /*0050*/  S2UR UR5, SR_CTAID.X ;  /* 0x00000000000579c3 */ /* 0x000e300000002500 */
[----:B------:R-:W0:Y:S08]  /*0060*/  LDC R0, c[0x0][0x360] ;  /* 0x0000d800ff007b82 */ /* 0x000e300000000800 */
[----:B------:R-:W1:Y:S01]  /*0070*/  S2UR UR4, SR_CTAID.Y ;  /* 0x00000000000479c3 */ /* 0x000e620000002600 */
[----:B0-----:R-:W-:-:S05]  /*0080*/  IMAD R0, R0, UR5, R3 ;  /* 0x0000000500007c24 */ /* 0x001fca000f8e0203 */
[----:B--2---:R-:W-:Y:S01]  /*0090*/  ISETP.GE.U32.AND P0, PT, R0, UR7, PT ;  /* 0x0000000700007c0c */ /* 0x004fe2000bf06070 */
[----:B-1----:R-:W-:-:S05]  /*00a0*/  IMAD R9, R9, UR4, R2 ;  /* 0x0000000409097c24 */ /* 0x002fca000f8e0202 */
[----:B------:R-:W-:-:S13]  /*00b0*/  ISETP.GE.U32.OR P0, PT, R9, UR6, P0 ;  /* 0x0000000609007c0c */ /* 0x000fda0008706470 */
[----:B------:R-:W-:Y:S05]  /*00c0*/  @P0 EXIT ;  /* 0x000000000000094d */ /* 0x000fea0003800000 */
[----:B------:R-:W0:Y:S01]  /*00d0*/  LDC.64 R2, c[0x0][0x388] ;  /* 0x0000e200ff027b82 */ /* 0x000e220000000a00 */
[----:B------:R-:W1:Y:S01]  /*00e0*/  LDCU.64 UR4, c[0x0][0x358] ;  /* 0x00006b00ff0477ac */ /* 0x000e620008000a00 */
[----:B------:R-:W-:-:S06]  /*00f0*/  IMAD R11, R9, UR7, R0 ;  /* 0x00000007090b7c24 */ /* 0x000fcc000f8e0200 */
[----:B------:R-:W2:Y:S08]  /*0100*/  LDC.64 R4, c[0x0][0x390] ;  /* 0x0000e400ff047b82 */ /* 0x000eb00000000a00 */
[----:B------:R-:W3:Y:S01]  /*0110*/  LDC.64 R6, c[0x0][0x398] ;  /* 0x0000e600ff067b82 */ /* 0x000ee20000000a00 */
[----:B0-----:R-:W-:-:S07]  /*0120*/  IMAD.WIDE.U32 R2, R9, 0x4, R2 ;  /* 0x0000000409027825 */ /* 0x001fce00078e0002 */
[----:B------:R-:W0:Y:S01]  /*0130*/  LDC.64 R8, c[0x0][0x3a0] ;  /* 0x0000e800ff087b82 */ /* 0x000e220000000a00 */
[----:B-1----:R-:W4:Y:S01]  /*0140*/  LDG.E R2, desc[UR4][R2.64] ;  /* 0x0000000402027981 */ /* 0x002f22000c1e1900 */
[----:B--2---:R-:W-:-:S06]  /*0150*/  IMAD.WIDE.U32 R4, R0, 0x4, R4 ;  /* 0x0000000400047825 */ /* 0x004fcc00078e0004 */
[----:B------:R-:W4:Y:S01]  /*0160*/  LDG.E R5, desc[UR4][R4.64] ;  /* 0x0000000404057981 */ /* 0x000f22000c1e1900 */
[----:B---3--:R-:W-:-:S06]  /*0170*/  IMAD.WIDE.U32 R6, R11, 0x4, R6 ;  /* 0x000000040b067825 */ /* 0x008fcc00078e0006 */
[----:B------:R-:W2:Y:S01]  /*0180*/  LDG.E R7, desc[UR4][R6.64] ;  /* 0x0000000406077981 */ /* 0x000ea2000c1e1900 */
[----:B0-----:R-:W-:-:S04]  /*0190*/  IMAD.WIDE.U32 R8, R11, 0x4, R8 ;  /* 0x000000040b087825 */ /* 0x001fc800078e0008 */
[----:B----4-:R-:W-:-:S04]  /*01a0*/  FADD R0, R2, R5 ;  /* 0x0000000502007221 */ /* 0x010fc80000000000 */
[----:B--2---:R-:W-:-:S05]  /*01b0*/  FADD R11, R0, -R7 ;  /* 0x80000007000b7221 */ /* 0x004fca0000000000 */
[----:B------:R-:W-:Y:S01]  /*01c0*/  STG.E desc[UR4][R8.64], R11 ;  /* 0x0000000b08007986 */ /* 0x000fe2000c101904 */
[----:B------:R-:W-:Y:S05]  /*01d0*/  EXIT ;  /* 0x000000000000794d */ /* 0x000fea0003800000 */
.L_x_0:
[----:B------:R-:W-:-:S00]  /*01e0*/  BRA `(.L_x_0) ;  /* 0xfffffffc00fc7947 */ /* 0x000fc0000383ffff */
[----:B------:R-:W-:-:S00]  /*01f0*/  NOP ;  /* 0x0000000000007918 */ /* 0x000fc00000000000 */
        /* <DEDUP_REMOVED lines=8> */
.L_x_2:


//--------------------- .text._Z14sq_euclid_normjjPKfPf --------------------------
	.section	.text._Z14sq_euclid_normjjPKfPf,"ax",@progbits
	.align	128
        .global         _Z14sq_euclid_normjjPKfPf
        .type           _Z14sq_euclid_normjjPKfPf,@function
        .size           _Z14sq_euclid_normjjPKfPf,(.L_x_3 - _Z14sq_euclid_normjjPKfPf)
        .other          _Z14sq_euclid_normjjPKfPf,@"STO_CUDA_ENTRY STV_DEFAULT"
_Z14sq_euclid_normjjPKfPf:
.text._Z14sq_euclid_normjjPKfPf:
        /* <DEDUP_REMOVED lines=16> */
[----:B------:R-:W2:Y:S01]  /*0100*/  LDC.64 R4, c[0x0][0x390] ;  /* 0x0000e400ff047b82 */ /* 0x000ea20000000a00 */
[----:B0-----:R-:W-:-:S06]  /*0110*/  IMAD.WIDE.U32 R2, R9, 0x4, R2 ;  /* 0x0000000409027825 */ /* 0x001fcc00078e0002 */
[----:B-1----:R-:W3:Y:S01]  /*0120*/  LDG.E R2, desc[UR4][R2.64] ;  /* 0x0000000402027981 */ /* 0x002ee2000c1e1900 */
[----:B--2---:R-:W-:-:S05]  /*0130*/  IMAD.WIDE.U32 R4, R7, 0x4, R4 ;  /* 0x0000000407047825 */ /* 0x004fca00078e0004 */
[----:B------:R-:W3:Y:S02]  /*0140*/  LDG.E R7, desc[UR4][R4.64] ;  /* 0x0000000404077981 */ /* 0x000ee4000c1e1900 */
[----:B---3--:R-:W-:-:S05]  /*0150*/  FFMA R7, R2, R2, R7 ;  /* 0x0000000202077223 */ /* 0x008fca0000000007 */
[----:B------:R-:W-:Y:S01]  /*0160*/  STG.E desc[UR4][R4.64], R7 ;  /* 0x0000000704007986 */ /* 0x000fe2000c101904 */
[----:B------:R-:W-:Y:S05]  /*0170*/  EXIT ;  /* 0x000000000000794d */ /* 0x000fea0003800000 */
.L_x_1:
        /* <DEDUP_REMOVED lines=16> */
.L_x_3:


//--------------------- .nv.shared.reserved.0     --------------------------
	.section	.nv.shared.reserved.0,"aw",@nobits
	.weak		__nv_reservedSMEM_offset_0_alias
	.size		__nv_reservedSMEM_offset_0_alias, 0, 64
	.other		__nv_reservedSMEM_offset_0_alias,@"STO_CUDA_RESERVED_SHARED STV_DEFAULT"
__nv_reservedSMEM_offset_0_alias:
	.zero		0
	.zero		64


//--------------------- .nv.constant0._Z11euclid_distjjPKfS0_S0_Pf --------------------------
	.section	.nv.constant0._Z11euclid_distjjPKfS0_S0_Pf,"a",@progbits
	.sectionflags	@""
	.align	4
.nv.constant0._Z11euclid_distjjPKfS0_S0_Pf:
	.zero		936


//--------------------- .nv.constant0._Z14sq_euclid_normjjPKfPf --------------------------
	.section	.nv.constant0._Z14sq_euclid_normjjPKfPf,"a",@progbits
	.sectionflags	@""
	.align	4
.nv.constant0._Z14sq_euclid_normjjPKfPf:
	.zero		920


//--------------------- SYMBOLS --------------------------

	.type		.nv.reservedSmem.offset0,@object
	.size		.nv.reservedSmem.offset0,0x4
